	.version 1.4
	.target sm_10, map_f64_to_f32
	// compiled with /share/pkg/cuda/6.0/install/open64/lib//be
	// nvopencc 4.1 built on 2014-03-13

	//-----------------------------------------------------------
	// Compiling /tmp/tmpxft_0000290e_00000000-9_add.cpp3.i (/tmp/ccBI#.tagNVh)
	//-----------------------------------------------------------

	//-----------------------------------------------------------
	// Options:
	//-----------------------------------------------------------
	//  Target:ptx, ISA:sm_10, Endian:little, Pointer Size:64
	//  -O3	(Optimization level)
	//  -g0	(Debug level)
	//  -m2	(Report advisories)
	//-----------------------------------------------------------

	.file	1	"<command-line>"
	.file	2	"/tmp/tmpxft_0000290e_00000000-8_add.cudafe2.gpu"
	.file	3	"/usr/lib/gcc/x86_64-redhat-linux/4.4.7/include/stddef.h"
	.file	4	"/share/pkg/cuda/6.0/install/bin/..//include/crt/device_runtime.h"
	.file	5	"/share/pkg/cuda/6.0/install/bin/..//include/host_defines.h"
	.file	6	"/share/pkg/cuda/6.0/install/bin/..//include/builtin_types.h"
	.file	7	"/share/pkg/cuda/6.0/install/bin/..//include/device_types.h"
	.file	8	"/share/pkg/cuda/6.0/install/bin/..//include/driver_types.h"
	.file	9	"/share/pkg/cuda/6.0/install/bin/..//include/surface_types.h"
	.file	10	"/share/pkg/cuda/6.0/install/bin/..//include/texture_types.h"
	.file	11	"/share/pkg/cuda/6.0/install/bin/..//include/vector_types.h"
	.file	12	"/share/pkg/cuda/6.0/install/bin/..//include/device_launch_parameters.h"
	.file	13	"/share/pkg/cuda/6.0/install/bin/..//include/crt/storage_class.h"
	.file	14	"add.cu"
	.file	15	"/share/pkg/cuda/6.0/install/bin/..//include/common_functions.h"
	.file	16	"/share/pkg/cuda/6.0/install/bin/..//include/math_functions.h"
	.file	17	"/share/pkg/cuda/6.0/install/bin/..//include/math_constants.h"
	.file	18	"/share/pkg/cuda/6.0/install/bin/..//include/device_functions.h"
	.file	19	"/share/pkg/cuda/6.0/install/bin/..//include/sm_11_atomic_functions.h"
	.file	20	"/share/pkg/cuda/6.0/install/bin/..//include/sm_12_atomic_functions.h"
	.file	21	"/share/pkg/cuda/6.0/install/bin/..//include/sm_13_double_functions.h"
	.file	22	"/share/pkg/cuda/6.0/install/bin/..//include/sm_20_atomic_functions.h"
	.file	23	"/share/pkg/cuda/6.0/install/bin/..//include/sm_32_atomic_functions.h"
	.file	24	"/share/pkg/cuda/6.0/install/bin/..//include/sm_35_atomic_functions.h"
	.file	25	"/share/pkg/cuda/6.0/install/bin/..//include/sm_20_intrinsics.h"
	.file	26	"/share/pkg/cuda/6.0/install/bin/..//include/sm_30_intrinsics.h"
	.file	27	"/share/pkg/cuda/6.0/install/bin/..//include/sm_32_intrinsics.h"
	.file	28	"/share/pkg/cuda/6.0/install/bin/..//include/sm_35_intrinsics.h"
	.file	29	"/share/pkg/cuda/6.0/install/bin/..//include/surface_functions.h"
	.file	30	"/share/pkg/cuda/6.0/install/bin/..//include/texture_fetch_functions.h"
	.file	31	"/share/pkg/cuda/6.0/install/bin/..//include/texture_indirect_functions.h"
	.file	32	"/share/pkg/cuda/6.0/install/bin/..//include/surface_indirect_functions.h"
	.file	33	"/share/pkg/cuda/6.0/install/bin/..//include/math_functions_dbl_ptx1.h"


	.entry _Z7addnumsPdd (
		.param .u64 __cudaparm__Z7addnumsPdd_pi,
		.param .f64 __cudaparm__Z7addnumsPdd_c)
	{
	.reg .u64 %rd<3>;
	.reg .f64 %fd<5>;
	.loc	14	3	0
$LDWbegin__Z7addnumsPdd:
	.loc	14	5	0
	ld.param.u64 	%rd1, [__cudaparm__Z7addnumsPdd_pi];
	ld.global.f64 	%fd1, [%rd1+0];
	ld.param.f64 	%fd2, [__cudaparm__Z7addnumsPdd_c];
	add.f64 	%fd3, %fd1, %fd2;
	st.global.f64 	[%rd1+0], %fd3;
	.loc	14	6	0
	exit;
$LDWend__Z7addnumsPdd:
	} // _Z7addnumsPdd

	.entry _Z7addvecsPdS_ (
		.param .u64 __cudaparm__Z7addvecsPdS__v1,
		.param .u64 __cudaparm__Z7addvecsPdS__v2)
	{
	.reg .u32 %r<3>;
	.reg .u64 %rd<8>;
	.reg .f64 %fd<5>;
	.loc	14	9	0
$LDWbegin__Z7addvecsPdS_:
	.loc	14	12	0
	cvt.s32.u16 	%r1, %tid.x;
	cvt.s64.s32 	%rd1, %r1;
	mul.wide.s32 	%rd2, %r1, 8;
	ld.param.u64 	%rd3, [__cudaparm__Z7addvecsPdS__v1];
	add.u64 	%rd4, %rd3, %rd2;
	ld.global.f64 	%fd1, [%rd4+0];
	ld.param.u64 	%rd5, [__cudaparm__Z7addvecsPdS__v2];
	add.u64 	%rd6, %rd5, %rd2;
	ld.global.f64 	%fd2, [%rd6+0];
	add.f64 	%fd3, %fd1, %fd2;
	st.global.f64 	[%rd4+0], %fd3;
	.loc	14	13	0
	exit;
$LDWend__Z7addvecsPdS_:
	} // _Z7addvecsPdS_



// ===== COMPILED SASS (sm_100) =====

	.target	sm_100

	.elftype	@"ET_EXEC"


//--------------------- .note.nv.tkinfo           --------------------------
	.section	.note.nv.tkinfo,"",@"SHT_NOTE"
	.sectionflags	@"SHF_NOTE_NV_TKINFO"
	.tkinfo
        /*0018*/ 	.word	0x00000002
        /*0030*/ 	.string	""
        /*0030*/ 	.string	"ptxas"
        /*0030*/ 	.string	"Cuda compilation tools, release 13.0, V13.0.88"
        /*0030*/ 	.string	"Build cuda_13.0.r13.0/compiler.36424714_0"
        /*0030*/ 	.string	"-arch sm_100 "



//--------------------- .note.nv.cuinfo           --------------------------
	.section	.note.nv.cuinfo,"",@"SHT_NOTE"
	.sectionflags	@"SHF_NOTE_NV_CUINFO"
        /*0018*/ 	.short	0x0002
        /*001a*/ 	.short	0x000a
        /*001c*/ 	.short	0x0082
	.zero		2


//--------------------- .nv.info                  --------------------------
	.section	.nv.info,"",@"SHT_CUDA_INFO"
	.align	4


	//----- nvinfo : EIATTR_REGCOUNT
	.align		4
        /*0000*/ 	.byte	0x04, 0x2f
        /*0002*/ 	.short	(.L_1 - .L_0)
	.align		4
.L_0:
        /*0004*/ 	.word	index@(_Z7addnumsPdd)
        /*0008*/ 	.word	0x00000008


	//----- nvinfo : EIATTR_FRAME_SIZE
	.align		4
.L_1:
        /*000c*/ 	.byte	0x04, 0x11
        /*000e*/ 	.short	(.L_3 - .L_2)
	.align		4
.L_2:
        /*0010*/ 	.word	index@(_Z7addnumsPdd)
        /*0014*/ 	.word	0x00000000


	//----- nvinfo : EIATTR_REGCOUNT
	.align		4
.L_3:
        /*0018*/ 	.byte	0x04, 0x2f
        /*001a*/ 	.short	(.L_5 - .L_4)
	.align		4
.L_4:
        /*001c*/ 	.word	index@(_Z7addvecsPdS_)
        /*0020*/ 	.word	0x0000000a


	//----- nvinfo : EIATTR_FRAME_SIZE
	.align		4
.L_5:
        /*0024*/ 	.byte	0x04, 0x11
        /*0026*/ 	.short	(.L_7 - .L_6)
	.align		4
.L_6:
        /*0028*/ 	.word	index@(_Z7addvecsPdS_)
        /*002c*/ 	.word	0x00000000


	//----- nvinfo : EIATTR_MIN_STACK_SIZE
	.align		4
.L_7:
        /*0030*/ 	.byte	0x04, 0x12
        /*0032*/ 	.short	(.L_9 - .L_8)
	.align		4
.L_8:
        /*0034*/ 	.word	index@(_Z7addvecsPdS_)
        /*0038*/ 	.word	0x00000000


	//----- nvinfo : EIATTR_MIN_STACK_SIZE
	.align		4
.L_9:
        /*003c*/ 	.byte	0x04, 0x12
        /*003e*/ 	.short	(.L_11 - .L_10)
	.align		4
.L_10:
        /*0040*/ 	.word	index@(_Z7addnumsPdd)
        /*0044*/ 	.word	0x00000000
.L_11:


//--------------------- .nv.compat                --------------------------
	.section	.nv.compat,"",@"SHT_CUDA_COMPAT_INFO"
	.align	4
        /*0000*/ 	.byte	0x02, 0x09, 0x00, 0x00, 0x02, 0x02, 0x01, 0x00, 0x02, 0x05, 0x05, 0x00, 0x03, 0x07, 0x01, 0x01
        /*0010*/ 	.byte	0x02, 0x03, 0x00, 0x00, 0x02, 0x06, 0x01, 0x00, 0x04, 0x0b, 0x08, 0x00, 0x01, 0x00, 0x00, 0x00
        /*0020*/ 	.byte	0x00, 0x00, 0x00, 0x00


//--------------------- .nv.info._Z7addvecsPdS_   --------------------------
	.section	.nv.info._Z7addvecsPdS_,"",@"SHT_CUDA_INFO"
	.sectionflags	@""
	.align	4


	//----- nvinfo : EIATTR_CUDA_API_VERSION
	.align		4
        /*0000*/ 	.byte	0x04, 0x37
        /*0002*/ 	.short	(.L_13 - .L_12)
.L_12:
        /*0004*/ 	.word	0x00000082


	//----- nvinfo : EIATTR_KPARAM_INFO
	.align		4
.L_13:
        /*0008*/ 	.byte	0x04, 0x17
        /*000a*/ 	.short	(.L_15 - .L_14)
.L_14:
        /*000c*/ 	.word	0x00000000
        /*0010*/ 	.short	0x0001
        /*0012*/ 	.short	0x0008
        /*0014*/ 	.byte	0x00, 0xf0, 0x21, 0x00


	//----- nvinfo : EIATTR_KPARAM_INFO
	.align		4
.L_15:
        /*0018*/ 	.byte	0x04, 0x17
        /*001a*/ 	.short	(.L_17 - .L_16)
.L_16:
        /*001c*/ 	.word	0x00000000
        /*0020*/ 	.short	0x0000
        /*0022*/ 	.short	0x0000
        /*0024*/ 	.byte	0x00, 0xf0, 0x21, 0x00


	//----- nvinfo : EIATTR_SPARSE_MMA_MASK
	.align		4
.L_17:
        /*0028*/ 	.byte	0x03, 0x50
        /*002a*/ 	.short	0x0000


	//----- nvinfo : EIATTR_MAXREG_COUNT
	.align		4
        /*002c*/ 	.byte	0x03, 0x1b
        /*002e*/ 	.short	0x00ff


	//----- nvinfo : EIATTR_MERCURY_ISA_VERSION
	.align		4
        /*0030*/ 	.byte	0x03, 0x5f
        /*0032*/ 	.short	0x0101


	//----- nvinfo : EIATTR_VRC_CTA_INIT_COUNT
	.align		4
        /*0034*/ 	.byte	0x02, 0x4a
	.zero		1
	.zero		1


	//----- nvinfo : EIATTR_EXIT_INSTR_OFFSETS
	.align		4
        /*0038*/ 	.byte	0x04, 0x1c
        /*003a*/ 	.short	(.L_19 - .L_18)


	//   ....[0]....
.L_18:
        /*003c*/ 	.word	0x000000c0


	//----- nvinfo : EIATTR_CBANK_PARAM_SIZE
	.align		4
.L_19:
        /*0040*/ 	.byte	0x03, 0x19
        /*0042*/ 	.short	0x0010


	//----- nvinfo : EIATTR_PARAM_CBANK
	.align		4
        /*0044*/ 	.byte	0x04, 0x0a
        /*0046*/ 	.short	(.L_21 - .L_20)
	.align		4
.L_20:
        /*0048*/ 	.word	index@(.nv.constant0._Z7addvecsPdS_)
        /*004c*/ 	.short	0x0380
        /*004e*/ 	.short	0x0010


	//----- nvinfo : EIATTR_SW_WAR
	.align		4
.L_21:
        /*0050*/ 	.byte	0x04, 0x36
        /*0052*/ 	.short	(.L_23 - .L_22)
.L_22:
        /*0054*/ 	.word	0x00000008
.L_23:


//--------------------- .nv.info._Z7addnumsPdd    --------------------------
	.section	.nv.info._Z7addnumsPdd,"",@"SHT_CUDA_INFO"
	.sectionflags	@""
	.align	4


	//----- nvinfo : EIATTR_CUDA_API_VERSION
	.align		4
        /*0000*/ 	.byte	0x04, 0x37
        /*0002*/ 	.short	(.L_25 - .L_24)
.L_24:
        /*0004*/ 	.word	0x00000082


	//----- nvinfo : EIATTR_KPARAM_INFO
	.align		4
.L_25:
        /*0008*/ 	.byte	0x04, 0x17
        /*000a*/ 	.short	(.L_27 - .L_26)
.L_26:
        /*000c*/ 	.word	0x00000000
        /*0010*/ 	.short	0x0001
        /*0012*/ 	.short	0x0008
        /*0014*/ 	.byte	0x00, 0xf0, 0x21, 0x00


	//----- nvinfo : EIATTR_KPARAM_INFO
	.align		4
.L_27:
        /*0018*/ 	.byte	0x04, 0x17
        /*001a*/ 	.short	(.L_29 - .L_28)
.L_28:
        /*001c*/ 	.word	0x00000000
        /*0020*/ 	.short	0x0000
        /*0022*/ 	.short	0x0000
        /*0024*/ 	.byte	0x00, 0xf0, 0x21, 0x00


	//----- nvinfo : EIATTR_SPARSE_MMA_MASK
	.align		4
.L_29:
        /*0028*/ 	.byte	0x03, 0x50
        /*002a*/ 	.short	0x0000


	//----- nvinfo : EIATTR_MAXREG_COUNT
	.align		4
        /*002c*/ 	.byte	0x03, 0x1b
        /*002e*/ 	.short	0x00ff


	//----- nvinfo : EIATTR_MERCURY_ISA_VERSION
	.align		4
        /*0030*/ 	.byte	0x03, 0x5f
        /*0032*/ 	.short	0x0101


	//----- nvinfo : EIATTR_VRC_CTA_INIT_COUNT
	.align		4
        /*0034*/ 	.byte	0x02, 0x4a
	.zero		1
	.zero		1


	//----- nvinfo : EIATTR_EXIT_INSTR_OFFSETS
	.align		4
        /*0038*/ 	.byte	0x04, 0x1c
        /*003a*/ 	.short	(.L_31 - .L_30)


	//   ....[0]....
.L_30:
        /*003c*/ 	.word	0x00000070


	//----- nvinfo : EIATTR_CBANK_PARAM_SIZE
	.align		4
.L_31:
        /*0040*/ 	.byte	0x03, 0x19
        /*0042*/ 	.short	0x0010


	//----- nvinfo : EIATTR_PARAM_CBANK
	.align		4
        /*0044*/ 	.byte	0x04, 0x0a
        /*0046*/ 	.short	(.L_33 - .L_32)
	.align		4
.L_32:
        /*0048*/ 	.word	index@(.nv.constant0._Z7addnumsPdd)
        /*004c*/ 	.short	0x0380
        /*004e*/ 	.short	0x0010


	//----- nvinfo : EIATTR_SW_WAR
	.align		4
.L_33:
        /*0050*/ 	.byte	0x04, 0x36
        /*0052*/ 	.short	(.L_35 - .L_34)
.L_34:
        /*0054*/ 	.word	0x00000008
.L_35:


//--------------------- .nv.callgraph             --------------------------
	.section	.nv.callgraph,"",@"SHT_CUDA_CALLGRAPH"
	.align	4
	.sectionentsize	8
	.align		4
        /*0000*/ 	.word	0x00000000
	.align		4
        /*0004*/ 	.word	0xffffffff
	.align		4
        /*0008*/ 	.word	0x00000000
	.align		4
        /*000c*/ 	.word	0xfffffffe
	.align		4
        /*0010*/ 	.word	0x00000000
	.align		4
        /*0014*/ 	.word	0xfffffffd
	.align		4
        /*0018*/ 	.word	0x00000000
	.align		4
        /*001c*/ 	.word	0xfffffffc


//--------------------- .text._Z7addvecsPdS_      --------------------------
	.section	.text._Z7addvecsPdS_,"ax",@progbits
	.align	128
.text._Z7addvecsPdS_:
        .type           _Z7addvecsPdS_,@function
        .size           _Z7addvecsPdS_,(.L_x_2 - _Z7addvecsPdS_)
        .other          _Z7addvecsPdS_,@"STO_CUDA_ENTRY STV_DEFAULT"
_Z7addvecsPdS_:
[----:B------:R-:W-:Y:S01]  /*0000*/  LDC R1, c[0x0][0x37c] ;  /* 0x0000df00ff017b82 */ /* 0x000fe20000000800 */
[----:B------:R-:W0:Y:S07]  /*0010*/  S2R R5, SR_TID.X ;  /* 0x0000000000057919 */ /* 0x000e2e0000002100 */
[----:B------:R-:W1:Y:S01]  /*0020*/  LDC.64 R6, c[0x0][0x388] ;  /* 0x0000e200ff067b82 */ /* 0x000e620000000a00 */
[----:B------:R-:W2:Y:S07]  /*0030*/  LDCU.64 UR4, c[0x0][0x358] ;  /* 0x00006b00ff0477ac */ /* 0x000eae0008000a00 */
[----:B------:R-:W3:Y:S01]  /*0040*/  LDC.64 R2, c[0x0][0x380] ;  /* 0x0000e000ff027b82 */ /* 0x000ee20000000a00 */
[----:B0-----:R-:W-:-:S05]  /*0050*/  LOP3.LUT R5, R5, 0xffff, RZ, 0xc0, !PT ;  /* 0x0000ffff05057812 */ /* 0x001fca00078ec0ff */
[----:B-1----:R-:W-:-:S04]  /*0060*/  IMAD.WIDE R6, R5, 0x8, R6 ;  /* 0x0000000805067825 */ /* 0x002fc800078e0206 */
[----:B---3--:R-:W-:Y:S02]  /*0070*/  IMAD.WIDE R2, R5, 0x8, R2 ;  /* 0x0000000805027825 */ /* 0x008fe400078e0202 */
[----:B--2---:R-:W2:Y:S04]  /*0080*/  LDG.E.64 R6, desc[UR4][R6.64] ;  /* 0x0000000406067981 */ /* 0x004ea8000c1e1b00 */
[----:B------:R-:W2:Y:S02]  /*0090*/  LDG.E.64 R4, desc[UR4][R2.64] ;  /* 0x0000000402047981 */ /* 0x000ea4000c1e1b00 */
[----:B--2---:R-:W-:-:S07]  /*00a0*/  DADD R4, R4, R6 ;  /* 0x0000000004047229 */ /* 0x004fce0000000006 */
[----:B------:R-:W-:Y:S01]  /*00b0*/  STG.E.64 desc[UR4][R2.64], R4 ;  /* 0x0000000402007986 */ /* 0x000fe2000c101b04 */
[----:B------:R-:W-:Y:S05]  /*00c0*/  EXIT ;  /* 0x000000000000794d */ /* 0x000fea0003800000 */
.L_x_0:
[----:B------:R-:W-:-:S00]  /*00d0*/  BRA `(.L_x_0) ;  /* 0xfffffffc00fc7947 */ /* 0x000fc0000383ffff */
[----:B------:R-:W-:-:S00]  /*00e0*/  NOP ;  /* 0x0000000000007918 */ /* 0x000fc00000000000 */
        /* <DEDUP_REMOVED lines=9> */
.L_x_2:


//--------------------- .text._Z7addnumsPdd       --------------------------
	.section	.text._Z7addnumsPdd,"ax",@progbits
	.align	128
.text._Z7addnumsPdd:
        .type           _Z7addnumsPdd,@function
        .size           _Z7addnumsPdd,(.L_x_3 - _Z7addnumsPdd)
        .other          _Z7addnumsPdd,@"STO_CUDA_ENTRY STV_DEFAULT"
_Z7addnumsPdd:
[----:B------:R-:W-:Y:S08]  /*0000*/  LDC R1, c[0x0][0x37c] ;  /* 0x0000df00ff017b82 */ /* 0x000ff00000000800 */
[----:B------:R-:W0:Y:S01]  /*0010*/  LDC.64 R2, c[0x0][0x380] ;  /* 0x0000e000ff027b82 */ /* 0x000e220000000a00 */
[----:B------:R-:W0:Y:S01]  /*0020*/  LDCU.64 UR4, c[0x0][0x358] ;  /* 0x00006b00ff0477ac */ /* 0x000e220008000a00 */
[----:B------:R-:W1:Y:S01]  /*0030*/  LDCU.64 UR6, c[0x0][0x388] ;  /* 0x00007100ff0677ac */ /* 0x000e620008000a00 */
[----:B0-----:R-:W1:Y:S02]  /*0040*/  LDG.E.64 R4, desc[UR4][R2.64] ;  /* 0x0000000402047981 */ /* 0x001e64000c1e1b00 */
[----:B-1----:R-:W-:-:S07]  /*0050*/  DADD R4, R4, UR6 ;  /* 0x0000000604047e29 */ /* 0x002fce0008000000 */
[----:B------:R-:W-:Y:S01]  /*0060*/  STG.E.64 desc[UR4][R2.64], R4 ;  /* 0x0000000402007986 */ /* 0x000fe2000c101b04 */
[----:B------:R-:W-:Y:S05]  /*0070*/  EXIT ;  /* 0x000000000000794d */ /* 0x000fea0003800000 */
.L_x_1:
        /* <DEDUP_REMOVED lines=16> */
.L_x_3:


//--------------------- .nv.shared.reserved.0     --------------------------
	.section	.nv.shared.reserved.0,"aw",@nobits
	.weak		__nv_reservedSMEM_offset_0_alias
	.size		__nv_reservedSMEM_offset_0_alias, 0, 64
	.other		__nv_reservedSMEM_offset_0_alias,@"STO_CUDA_RESERVED_SHARED STV_DEFAULT"
__nv_reservedSMEM_offset_0_alias:
	.zero		0
	.zero		64


//--------------------- .nv.constant0._Z7addvecsPdS_ --------------------------
	.section	.nv.constant0._Z7addvecsPdS_,"a",@progbits
	.sectionflags	@""
	.align	4
.nv.constant0._Z7addvecsPdS_:
	.zero		912


//--------------------- .nv.constant0._Z7addnumsPdd --------------------------
	.section	.nv.constant0._Z7addnumsPdd,"a",@progbits
	.sectionflags	@""
	.align	4
.nv.constant0._Z7addnumsPdd:
	.zero		912


//--------------------- SYMBOLS --------------------------

	.type		.nv.reservedSmem.offset0,@object
	.size		.nv.reservedSmem.offset0,0x4
